	.headerflags	@"EF_CUDA_TEXMODE_UNIFIED EF_CUDA_64BIT_ADDRESS EF_CUDA_ACCELERATORS EF_CUDA_SM90 EF_CUDA_VIRTUAL_SM(EF_CUDA_SM90)"
	.elftype	@"ET_EXEC"


//--------------------- .nv.info                  --------------------------
	.section	.nv.info,"",@"SHT_CUDA_INFO"
	.align	4


	//----- nvinfo : EIATTR_REGCOUNT
	.align		4
        /*0000*/ 	.byte	0x04, 0x2f
        /*0002*/ 	.short	(.L_3 - .L_2)
	.align		4
.L_2:
        /*0004*/ 	.word	index@(triton_poi_fused__native_batch_norm_legit_no_training_silu_16)
        /*0008*/ 	.word	0x00000011


	//----- nvinfo : EIATTR_MIN_STACK_SIZE
	.align		4
.L_3:
        /*000c*/ 	.byte	0x04, 0x12
        /*000e*/ 	.short	(.L_5 - .L_4)
	.align		4
.L_4:
        /*0010*/ 	.word	index@(triton_poi_fused__native_batch_norm_legit_no_training_silu_16)
        /*0014*/ 	.word	0x00000000


	//----- nvinfo : EIATTR_FRAME_SIZE
	.align		4
.L_5:
        /*0018*/ 	.byte	0x04, 0x11
        /*001a*/ 	.short	(.L_7 - .L_6)
	.align		4
.L_6:
        /*001c*/ 	.word	index@(triton_poi_fused__native_batch_norm_legit_no_training_silu_16)
        /*0020*/ 	.word	0x00000000


	//----- nvinfo : EIATTR_MIN_STACK_SIZE
	.align		4
.L_7:
        /*0024*/ 	.byte	0x04, 0x12
        /*0026*/ 	.short	(.L_9 - .L_8)
	.align		4
.L_8:
        /*0028*/ 	.word	index@(triton_poi_fused__native_batch_norm_legit_no_training_silu_16)
        /*002c*/ 	.word	0x00000000
.L_9:


//--------------------- .nv.info.triton_poi_fused__native_batch_norm_legit_no_training_silu_16 --------------------------
	.section	.nv.info.triton_poi_fused__native_batch_norm_legit_no_training_silu_16,"",@"SHT_CUDA_INFO"
	.sectionflags	@""
	.align	4


	//----- nvinfo : EIATTR_CUDA_API_VERSION
	.align		4
        /*0000*/ 	.byte	0x04, 0x37
        /*0002*/ 	.short	(.L_11 - .L_10)
.L_10:
        /*0004*/ 	.word	0x0000007c


	//----- nvinfo : EIATTR_KPARAM_INFO
	.align		4
.L_11:
        /*0008*/ 	.byte	0x04, 0x17
        /*000a*/ 	.short	(.L_13 - .L_12)
.L_12:
        /*000c*/ 	.word	0x00000000
        /*0010*/ 	.short	0x0006
        /*0012*/ 	.short	0x0030
        /*0014*/ 	.byte	0x00, 0xf0, 0x11, 0x00


	//----- nvinfo : EIATTR_KPARAM_INFO
	.align		4
.L_13:
        /*0018*/ 	.byte	0x04, 0x17
        /*001a*/ 	.short	(.L_15 - .L_14)
.L_14:
        /*001c*/ 	.word	0x00000000
        /*0020*/ 	.short	0x0005
        /*0022*/ 	.short	0x0028
        /*0024*/ 	.byte	0x00, 0xf4, 0x21, 0x00


	//----- nvinfo : EIATTR_KPARAM_INFO
	.align		4
.L_15:
        /*0028*/ 	.byte	0x04, 0x17
        /*002a*/ 	.short	(.L_17 - .L_16)
.L_16:
        /*002c*/ 	.word	0x00000000
        /*0030*/ 	.short	0x0004
        /*0032*/ 	.short	0x0020
        /*0034*/ 	.byte	0x00, 0xf4, 0x21, 0x00


	//----- nvinfo : EIATTR_KPARAM_INFO
	.align		4
.L_17:
        /*0038*/ 	.byte	0x04, 0x17
        /*003a*/ 	.short	(.L_19 - .L_18)
.L_18:
        /*003c*/ 	.word	0x00000000
        /*0040*/ 	.short	0x0003
        /*0042*/ 	.short	0x0018
        /*0044*/ 	.byte	0x00, 0xf4, 0x21, 0x00


	//----- nvinfo : EIATTR_KPARAM_INFO
	.align		4
.L_19:
        /*0048*/ 	.byte	0x04, 0x17
        /*004a*/ 	.short	(.L_21 - .L_20)
.L_20:
        /*004c*/ 	.word	0x00000000
        /*0050*/ 	.short	0x0002
        /*0052*/ 	.short	0x0010
        /*0054*/ 	.byte	0x00, 0xf4, 0x21, 0x00


	//----- nvinfo : EIATTR_KPARAM_INFO
	.align		4
.L_21:
        /*0058*/ 	.byte	0x04, 0x17
        /*005a*/ 	.short	(.L_23 - .L_22)
.L_22:
        /*005c*/ 	.word	0x00000000
        /*0060*/ 	.short	0x0001
        /*0062*/ 	.short	0x0008
        /*0064*/ 	.byte	0x00, 0xf4, 0x21, 0x00


	//----- nvinfo : EIATTR_KPARAM_INFO
	.align		4
.L_23:
        /*0068*/ 	.byte	0x04, 0x17
        /*006a*/ 	.short	(.L_25 - .L_24)
.L_24:
        /*006c*/ 	.word	0x00000000
        /*0070*/ 	.short	0x0000
        /*0072*/ 	.short	0x0000
        /*0074*/ 	.byte	0x00, 0xf4, 0x21, 0x00


	//----- nvinfo : EIATTR_SPARSE_MMA_MASK
	.align		4
.L_25:
        /*0078*/ 	.byte	0x03, 0x50
        /*007a*/ 	.short	0x0000


	//----- nvinfo : EIATTR_MAXREG_COUNT
	.align		4
        /*007c*/ 	.byte	0x03, 0x1b
        /*007e*/ 	.short	0x00ff


	//----- nvinfo : EIATTR_EXIT_INSTR_OFFSETS
	.align		4
        /*0080*/ 	.byte	0x04, 0x1c
        /*0082*/ 	.short	(.L_27 - .L_26)


	//   ....[0]....
.L_26:
        /*0084*/ 	.word	0x00000530


	//----- nvinfo : EIATTR_REQNTID
	.align		4
.L_27:
        /*0088*/ 	.byte	0x04, 0x10
        /*008a*/ 	.short	(.L_29 - .L_28)
.L_28:
        /*008c*/ 	.word	0x00000080
        /*0090*/ 	.word	0x00000001
        /*0094*/ 	.word	0x00000001


	//----- nvinfo : EIATTR_CBANK_PARAM_SIZE
	.align		4
.L_29:
        /*0098*/ 	.byte	0x03, 0x19
        /*009a*/ 	.short	0x0034


	//----- nvinfo : EIATTR_PARAM_CBANK
	.align		4
        /*009c*/ 	.byte	0x04, 0x0a
        /*009e*/ 	.short	(.L_31 - .L_30)
	.align		4
.L_30:
        /*00a0*/ 	.word	index@(.nv.constant0.triton_poi_fused__native_batch_norm_legit_no_training_silu_16)
        /*00a4*/ 	.short	0x0210
        /*00a6*/ 	.short	0x0034


	//----- nvinfo : EIATTR_SW_WAR
	.align		4
.L_31:
        /*00a8*/ 	.byte	0x04, 0x36
        /*00aa*/ 	.short	(.L_33 - .L_32)
.L_32:
        /*00ac*/ 	.word	0x00000008
.L_33:


//--------------------- .nv.callgraph             --------------------------
	.section	.nv.callgraph,"",@"SHT_CUDA_CALLGRAPH"
	.align	4
	.sectionentsize	8
	.align		4
        /*0000*/ 	.word	0x00000000
	.align		4
        /*0004*/ 	.word	0xffffffff
	.align		4
        /*0008*/ 	.word	0x00000000
	.align		4
        /*000c*/ 	.word	0xfffffffe
	.align		4
        /*0010*/ 	.word	0x00000000
	.align		4
        /*0014*/ 	.word	0xfffffffd
	.align		4
        /*0018*/ 	.word	0x00000000
	.align		4
        /*001c*/ 	.word	0xfffffffc


//--------------------- .nv.constant4             --------------------------
	.section	.nv.constant4,"a",@progbits
	.align	8
	.align		8
.nv.constant4:
        /*0000*/ 	.dword	_$_str
	.align		8
        /*0008*/ 	.dword	_$_str_$_2


//--------------------- .text.triton_poi_fused__native_batch_norm_legit_no_training_silu_16 --------------------------
	.section	.text.triton_poi_fused__native_batch_norm_legit_no_training_silu_16,"ax",@progbits
	.align	128
        .global         triton_poi_fused__native_batch_norm_legit_no_training_silu_16
        .type           triton_poi_fused__native_batch_norm_legit_no_training_silu_16,@function
        .size           triton_poi_fused__native_batch_norm_legit_no_training_silu_16,(.L_x_1 - triton_poi_fused__native_batch_norm_legit_no_training_silu_16)
        .other          triton_poi_fused__native_batch_norm_legit_no_training_silu_16,@"STO_CUDA_ENTRY STV_DEFAULT"
triton_poi_fused__native_batch_norm_legit_no_training_silu_16:
.text.triton_poi_fused__native_batch_norm_legit_no_training_silu_16:
[----:B------:R-:W-:Y:S01]  /*0000*/  LDC R1, c[0x0][0x28] ;  /* 0x00000a00ff017b82 */ /* 0x000fe20000000800 */
[----:B------:R-:W1:Y:S07]  /*0010*/  S2R R0, SR_TID.X ;  /* 0x0000000000007919 */ /* 0x000e6e0000002100 */
[----:B------:R-:W2:Y:S01]  /*0020*/  LDC.64 R2, c[0x0][0x228] ;  /* 0x00008a00ff027b82 */ /* 0x000ea20000000a00 */
[----:B------:R-:W-:Y:S01]  /*0030*/  ULDC.64 UR4, c[0x0][0x208] ;  /* 0x0000820000047ab9 */ /* 0x000fe20000000a00 */
[----:B------:R-:W3:Y:S06]  /*0040*/  S2R R7, SR_CTAID.X ;  /* 0x0000000000077919 */ /* 0x000eec0000002500 */
[----:B------:R-:W4:Y:S08]  /*0050*/  LDC.64 R8, c[0x0][0x230] ;  /* 0x00008c00ff087b82 */ /* 0x000f300000000a00 */
[----:B------:R-:W5:Y:S01]  /*0060*/  LDC.64 R10, c[0x0][0x238] ;  /* 0x00008e00ff0a7b82 */ /* 0x000f620000000a00 */
[----:B-1----:R-:W-:-:S02]  /*0070*/  SHF.L.U32 R0, R0, 0x1, RZ ;  /* 0x0000000100007819 */ /* 0x002fc400000006ff */
[----:B---3--:R-:W-:Y:S02]  /*0080*/  SHF.R.S32.HI R5, RZ, 0x17, R7 ;  /* 0x00000017ff057819 */ /* 0x008fe40000011407 */
[----:B------:R-:W-:Y:S02]  /*0090*/  LOP3.LUT R0, R0, 0xfe, RZ, 0xc0, !PT ;  /* 0x000000fe00007812 */ /* 0x000fe400078ec0ff */
[----:B------:R-:W-:Y:S02]  /*00a0*/  SGXT R5, R5, 0x1 ;  /* 0x000000010505781a */ /* 0x000fe40000000200 */
[----:B------:R-:W-:Y:S02]  /*00b0*/  LEA R0, R7, R0, 0x8 ;  /* 0x0000000007007211 */ /* 0x000fe400078e40ff */
[----:B------:R-:W1:Y:S02]  /*00c0*/  LDC.64 R6, c[0x0][0x220] ;  /* 0x00008800ff067b82 */ /* 0x000e640000000a00 */
[----:B------:R-:W-:-:S04]  /*00d0*/  LEA.HI R5, R5, R0, RZ, 0x6 ;  /* 0x0000000005057211 */ /* 0x000fc800078f30ff */
[----:B------:R-:W-:-:S04]  /*00e0*/  LOP3.LUT R5, R5, 0xffffffc0, RZ, 0xc0, !PT ;  /* 0xffffffc005057812 */ /* 0x000fc800078ec0ff */
[----:B------:R-:W-:Y:S02]  /*00f0*/  IADD3 R13, R0, -R5, RZ ;  /* 0x80000005000d7210 */ /* 0x000fe40007ffe0ff */
[----:B------:R-:W3:Y:S03]  /*0100*/  LDC.64 R4, c[0x0][0x218] ;  /* 0x00008600ff047b82 */ /* 0x000ee60000000a00 */
[----:B--2---:R-:W-:-:S06]  /*0110*/  IMAD.WIDE R2, R13, 0x4, R2 ;  /* 0x000000040d027825 */ /* 0x004fcc00078e0202 */
[----:B------:R-:W2:Y:S01]  /*0120*/  LDG.E.EL.64 R2, desc[UR4][R2.64] ;  /* 0x0000000402027981 */ /* 0x000ea2000c2e1b00 */
[----:B-1----:R-:W-:-:S04]  /*0130*/  IMAD.WIDE R6, R13, 0x4, R6 ;  /* 0x000000040d067825 */ /* 0x002fc800078e0206 */
[C---:B----4-:R-:W-:Y:S02]  /*0140*/  IMAD.WIDE R8, R13.reuse, 0x4, R8 ;  /* 0x000000040d087825 */ /* 0x050fe400078e0208 */
[----:B------:R-:W4:Y:S02]  /*0150*/  LDG.E.EL.64 R6, desc[UR4][R6.64] ;  /* 0x0000000406067981 */ /* 0x000f24000c2e1b00 */
[----:B-----5:R-:W-:Y:S02]  /*0160*/  IMAD.WIDE R10, R13, 0x4, R10 ;  /* 0x000000040d0a7825 */ /* 0x020fe400078e020a */
[----:B------:R-:W5:Y:S02]  /*0170*/  LDG.E.EL.64 R8, desc[UR4][R8.64] ;  /* 0x0000000408087981 */ /* 0x000f64000c2e1b00 */
[----:B---3--:R-:W-:Y:S02]  /*0180*/  IMAD.WIDE R4, R0, 0x4, R4 ;  /* 0x0000000400047825 */ /* 0x008fe400078e0204 */
[----:B------:R-:W5:Y:S04]  /*0190*/  LDG.E.EL.64 R10, desc[UR4][R10.64] ;  /* 0x000000040a0a7981 */ /* 0x000f68000c2e1b00 */
[----:B------:R-:W4:Y:S01]  /*01a0*/  LDG.E.64 R4, desc[UR4][R4.64] ;  /* 0x0000000404047981 */ /* 0x000f22000c1e1b00 */
[----:B--2---:R-:W-:Y:S01]  /*01b0*/  FADD R2, R2, 0.0010000000474974513054 ;  /* 0x3a83126f02027421 */ /* 0x004fe20000000000 */
[----:B------:R-:W-:-:S03]  /*01c0*/  FADD R3, R3, 0.0010000000474974513054 ;  /* 0x3a83126f03037421 */ /* 0x000fc60000000000 */
[----:B------:R-:W1:Y:S08]  /*01d0*/  MUFU.SQRT R12, R2 ;  /* 0x00000002000c7308 */ /* 0x000e700000002000 */
[----:B------:R-:W2:Y:S01]  /*01e0*/  MUFU.SQRT R13, R3 ;  /* 0x00000003000d7308 */ /* 0x000ea20000002000 */
[C---:B-1----:R-:W-:Y:S02]  /*01f0*/  FSETP.GT.AND P0, PT, R12.reuse, 8.50705917302346158658e+37, PT ;  /* 0x7e8000000c00780b */ /* 0x042fe40003f04000 */
[----:B------:R-:W-:-:S02]  /*0200*/  FSETP.GEU.AND P2, PT, R12, 1.175494350822287508e-38, PT ;  /* 0x008000000c00780b */ /* 0x000fc40003f4e000 */
[C---:B--2---:R-:W-:Y:S02]  /*0210*/  FSETP.GT.AND P1, PT, R13.reuse, 8.50705917302346158658e+37, PT ;  /* 0x7e8000000d00780b */ /* 0x044fe40003f24000 */
[----:B------:R-:W-:-:S07]  /*0220*/  FSETP.GEU.AND P3, PT, R13, 1.175494350822287508e-38, PT ;  /* 0x008000000d00780b */ /* 0x000fce0003f6e000 */
[----:B------:R-:W-:Y:S01]  /*0230*/  @P0 FMUL R12, R12, 0.25 ;  /* 0x3e8000000c0c0820 */ /* 0x000fe20000400000 */
[----:B------:R-:W-:-:S03]  /*0240*/  HFMA2.MMA R2, -RZ, RZ, 1.625, 0 ;  /* 0x3e800000ff027435 */ /* 0x000fc600000001ff */
[----:B------:R-:W-:Y:S01]  /*0250*/  @!P2 FMUL R12, R12, 16777216 ;  /* 0x4b8000000c0ca820 */ /* 0x000fe20000400000 */
[----:B------:R-:W-:-:S05]  /*0260*/  @P1 FMUL R13, R13, 0.25 ;  /* 0x3e8000000d0d1820 */ /* 0x000fca0000400000 */
[----:B------:R-:W1:Y:S01]  /*0270*/  MUFU.RCP R12, R12 ;  /* 0x0000000c000c7308 */ /* 0x000e620000001000 */
[----:B------:R-:W-:Y:S01]  /*0280*/  @!P3 FMUL R13, R13, 16777216 ;  /* 0x4b8000000d0db820 */ /* 0x000fe20000400000 */
[----:B------:R-:W-:-:S06]  /*0290*/  FSEL R3, R2, 1, P0 ;  /* 0x3f80000002037808 */ /* 0x000fcc0000000000 */
[----:B------:R-:W2:Y:S01]  /*02a0*/  MUFU.RCP R13, R13 ;  /* 0x0000000d000d7308 */ /* 0x000ea20000001000 */
[----:B------:R-:W-:Y:S01]  /*02b0*/  @!P2 FMUL R3, R3, 16777216 ;  /* 0x4b8000000303a820 */ /* 0x000fe20000400000 */
[----:B------:R-:W-:Y:S01]  /*02c0*/  FSEL R14, R2, 1, P1 ;  /* 0x3f800000020e7808 */ /* 0x000fe20000800000 */
[----:B----4-:R-:W-:Y:S02]  /*02d0*/  FADD R4, R4, -R6 ;  /* 0x8000000604047221 */ /* 0x010fe40000000000 */
[----:B-1----:R-:W-:Y:S02]  /*02e0*/  FMUL R3, R12, R3 ;  /* 0x000000030c037220 */ /* 0x002fe40000400000 */
[----:B------:R-:W-:Y:S01]  /*02f0*/  @!P3 FMUL R14, R14, 16777216 ;  /* 0x4b8000000e0eb820 */ /* 0x000fe20000400000 */
[----:B------:R-:W-:Y:S01]  /*0300*/  FADD R5, R5, -R7 ;  /* 0x8000000705057221 */ /* 0x000fe20000000000 */
[----:B------:R-:W-:Y:S02]  /*0310*/  FMUL R3, R4, R3 ;  /* 0x0000000304037220 */ /* 0x000fe40000400000 */
[----:B--2---:R-:W-:-:S02]  /*0320*/  FMUL R14, R13, R14 ;  /* 0x0000000e0d0e7220 */ /* 0x004fc40000400000 */
[----:B-----5:R-:W-:Y:S02]  /*0330*/  FFMA R8, R8, R3, R10 ;  /* 0x0000000308087223 */ /* 0x020fe4000000000a */
[----:B------:R-:W-:Y:S02]  /*0340*/  FMUL R14, R5, R14 ;  /* 0x0000000e050e7220 */ /* 0x000fe40000400000 */
[----:B------:R-:W-:Y:S02]  /*0350*/  FADD R3, RZ, -R8 ;  /* 0x80000008ff037221 */ /* 0x000fe40000000000 */
[----:B------:R-:W-:Y:S02]  /*0360*/  FFMA R9, R9, R14, R11 ;  /* 0x0000000e09097223 */ /* 0x000fe4000000000b */
[----:B------:R-:W-:Y:S02]  /*0370*/  FMUL R4, R3, 1.4426950216293334961 ;  /* 0x3fb8aa3b03047820 */ /* 0x000fe40000400000 */
[----:B------:R-:W-:-:S04]  /*0380*/  FADD R3, RZ, -R9 ;  /* 0x80000009ff037221 */ /* 0x000fc80000000000 */
[----:B------:R-:W-:Y:S01]  /*0390*/  FMUL R6, R3, 1.4426950216293334961 ;  /* 0x3fb8aa3b03067820 */ /* 0x000fe20000400000 */
[----:B------:R-:W-:-:S04]  /*03a0*/  FSETP.GEU.AND P0, PT, R4, -126, PT ;  /* 0xc2fc00000400780b */ /* 0x000fc80003f0e000 */
[----:B------:R-:W-:-:S09]  /*03b0*/  FSETP.GEU.AND P1, PT, R6, -126, PT ;  /* 0xc2fc00000600780b */ /* 0x000fd20003f2e000 */
[----:B------:R-:W-:-:S04]  /*03c0*/  @!P0 FMUL R4, R4, 0.5 ;  /* 0x3f00000004048820 */ /* 0x000fc80000400000 */
[----:B------:R-:W-:Y:S01]  /*03d0*/  @!P1 FMUL R6, R6, 0.5 ;  /* 0x3f00000006069820 */ /* 0x000fe20000400000 */
[----:B------:R-:W1:Y:S08]  /*03e0*/  MUFU.EX2 R3, R4 ;  /* 0x0000000400037308 */ /* 0x000e700000000800 */
[----:B------:R-:W2:Y:S01]  /*03f0*/  MUFU.EX2 R5, R6 ;  /* 0x0000000600057308 */ /* 0x000ea20000000800 */
[----:B-1----:R-:W-:-:S04]  /*0400*/  @!P0 FMUL R3, R3, R3 ;  /* 0x0000000303038220 */ /* 0x002fc80000400000 */
[----:B------:R-:W-:Y:S01]  /*0410*/  FADD R7, R3, 1 ;  /* 0x3f80000003077421 */ /* 0x000fe20000000000 */
[----:B--2---:R-:W-:-:S04]  /*0420*/  @!P1 FMUL R5, R5, R5 ;  /* 0x0000000505059220 */ /* 0x004fc80000400000 */
[----:B------:R-:W-:Y:S01]  /*0430*/  FADD R10, R5, 1 ;  /* 0x3f800000050a7421 */ /* 0x000fe20000000000 */
[----:B------:R-:W-:Y:S01]  /*0440*/  FSETP.GT.AND P0, PT, R7, 8.50705917302346158658e+37, PT ;  /* 0x7e8000000700780b */ /* 0x000fe20003f04000 */
[----:B------:R-:W1:Y:S03]  /*0450*/  LDC.64 R4, c[0x0][0x210] ;  /* 0x00008400ff047b82 */ /* 0x000e660000000a00 */
[----:B------:R-:W-:-:S09]  /*0460*/  FSETP.GT.AND P1, PT, R10, 8.50705917302346158658e+37, PT ;  /* 0x7e8000000a00780b */ /* 0x000fd20003f24000 */
[----:B------:R-:W-:-:S04]  /*0470*/  @P0 FMUL R7, R7, 0.25 ;  /* 0x3e80000007070820 */ /* 0x000fc80000400000 */
[----:B------:R-:W-:Y:S02]  /*0480*/  @P1 FMUL R10, R10, 0.25 ;  /* 0x3e8000000a0a1820 */ /* 0x000fe40000400000 */
[----:B------:R-:W2:Y:S08]  /*0490*/  MUFU.RCP R7, R7 ;  /* 0x0000000700077308 */ /* 0x000eb00000001000 */
[----:B------:R-:W3:Y:S01]  /*04a0*/  MUFU.RCP R10, R10 ;  /* 0x0000000a000a7308 */ /* 0x000ee20000001000 */
[----:B------:R-:W-:-:S02]  /*04b0*/  FSEL R6, R2, 1, P0 ;  /* 0x3f80000002067808 */ /* 0x000fc40000000000 */
[----:B------:R-:W-:-:S03]  /*04c0*/  FSEL R3, R2, 1, P1 ;  /* 0x3f80000002037808 */ /* 0x000fc60000800000 */
[----:B--2---:R-:W-:-:S04]  /*04d0*/  FMUL R11, R7, R6 ;  /* 0x00000006070b7220 */ /* 0x004fc80000400000 */
[----:B------:R-:W-:Y:S01]  /*04e0*/  FMUL R8, R8, R11 ;  /* 0x0000000b08087220 */ /* 0x000fe20000400000 */
[----:B---3--:R-:W-:Y:S01]  /*04f0*/  FMUL R6, R10, R3 ;  /* 0x000000030a067220 */ /* 0x008fe20000400000 */
[----:B-1----:R-:W-:-:S04]  /*0500*/  IMAD.WIDE R2, R0, 0x4, R4 ;  /* 0x0000000400027825 */ /* 0x002fc800078e0204 */
[----:B------:R-:W-:-:S05]  /*0510*/  FMUL R9, R9, R6 ;  /* 0x0000000609097220 */ /* 0x000fca0000400000 */
[----:B------:R-:W-:Y:S01]  /*0520*/  STG.E.64 desc[UR4][R2.64], R8 ;  /* 0x0000000802007986 */ /* 0x000fe2000c101b04 */
[----:B------:R-:W-:Y:S05]  /*0530*/  EXIT ;  /* 0x000000000000794d */ /* 0x000fea0003800000 */
.L_x_0:
[----:B------:R-:W-:-:S00]  /*0540*/  BRA `(.L_x_0) ;  /* 0xfffffffc00fc7947 */ /* 0x000fc0000383ffff */
[----:B------:R-:W-:-:S00]  /*0550*/  NOP ;  /* 0x0000000000007918 */ /* 0x000fc00000000000 */
        /* <DEDUP_REMOVED lines=10> */
.L_x_1:


//--------------------- .nv.global.init           --------------------------
	.section	.nv.global.init,"aw",@progbits
.nv.global.init:
	.type		_$_str,@object
	.size		_$_str,(_$_str_$_2 - _$_str)
_$_str:
        /*0000*/ 	.byte	0x5f, 0x5f, 0x43, 0x55, 0x44, 0x41, 0x5f, 0x46, 0x54, 0x5a, 0x00
	.type		_$_str_$_2,@object
	.size		_$_str_$_2,(.L_1 - _$_str_$_2)
_$_str_$_2:
        /*000b*/ 	.byte	0x5f, 0x5f, 0x43, 0x55, 0x44, 0x41, 0x5f, 0x50, 0x52, 0x45, 0x43, 0x5f, 0x53, 0x51, 0x52, 0x54
        /*001b*/ 	.byte	0x00
.L_1:


//--------------------- .nv.constant0.triton_poi_fused__native_batch_norm_legit_no_training_silu_16 --------------------------
	.section	.nv.constant0.triton_poi_fused__native_batch_norm_legit_no_training_silu_16,"a",@progbits
	.sectionflags	@""
	.align	4
.nv.constant0.triton_poi_fused__native_batch_norm_legit_no_training_silu_16:
	.zero		580
